//
// Generated by NVIDIA NVVM Compiler
//
// Compiler Build ID: CL-36424714
// Cuda compilation tools, release 13.0, V13.0.88
// Based on NVVM 20.0.0
//

.version 9.0
.target sm_100
.address_size 64

	// .globl	_Z11init_kernelPiPcPfi
.global .align 4 .b8 precalc_xorwow_matrix[102400];
.global .align 4 .b8 precalc_xorwow_offset_matrix[102400];
.global .align 4 .b8 mrg32k3aM1[2304];
.global .align 4 .b8 mrg32k3aM2[2304];
.global .align 4 .b8 mrg32k3aM1SubSeq[2016];
.global .align 4 .b8 mrg32k3aM2SubSeq[2016];
.global .align 4 .b8 mrg32k3aM1Seq[2304];
.global .align 4 .b8 mrg32k3aM2Seq[2304];
.const .align 8 .b8 __cr_lgamma_table[72];

.visible .entry _Z11init_kernelPiPcPfi(
	.param .u64 .ptr .align 1 _Z11init_kernelPiPcPfi_param_0,
	.param .u64 .ptr .align 1 _Z11init_kernelPiPcPfi_param_1,
	.param .u64 .ptr .align 1 _Z11init_kernelPiPcPfi_param_2,
	.param .u32 _Z11init_kernelPiPcPfi_param_3
)
{
	.reg .pred 	%p<2>;
	.reg .b16 	%rs<2>;
	.reg .b32 	%r<7>;
	.reg .b32 	%f<2>;
	.reg .b64 	%rd<12>;

	ld.param.u64 	%rd1, [_Z11init_kernelPiPcPfi_param_0];
	ld.param.u64 	%rd2, [_Z11init_kernelPiPcPfi_param_1];
	ld.param.u64 	%rd3, [_Z11init_kernelPiPcPfi_param_2];
	ld.param.u32 	%r2, [_Z11init_kernelPiPcPfi_param_3];
	mov.u32 	%r3, %ctaid.x;
	mov.u32 	%r4, %ntid.x;
	mov.u32 	%r5, %tid.x;
	mad.lo.s32 	%r1, %r3, %r4, %r5;
	setp.ge.s32 	%p1, %r1, %r2;
	@%p1 bra 	$L__BB0_2;
	cvta.to.global.u64 	%rd4, %rd3;
	cvta.to.global.u64 	%rd5, %rd1;
	cvta.to.global.u64 	%rd6, %rd2;
	cvt.rn.f32.s32 	%f1, %r1;
	cvt.s64.s32 	%rd7, %r1;
	mul.wide.s32 	%rd8, %r1, 4;
	add.s64 	%rd9, %rd4, %rd8;
	st.global.f32 	[%rd9], %f1;
	add.s64 	%rd10, %rd5, %rd8;
	mov.b32 	%r6, 0;
	st.global.u32 	[%rd10], %r6;
	add.s64 	%rd11, %rd6, %rd7;
	mov.b16 	%rs1, 0;
	st.global.u8 	[%rd11], %rs1;
$L__BB0_2:
	ret;

}
	// .globl	_Z12color_kernelPiS_S_PcPfii
.visible .entry _Z12color_kernelPiS_S_PcPfii(
	.param .u64 .ptr .align 1 _Z12color_kernelPiS_S_PcPfii_param_0,
	.param .u64 .ptr .align 1 _Z12color_kernelPiS_S_PcPfii_param_1,
	.param .u64 .ptr .align 1 _Z12color_kernelPiS_S_PcPfii_param_2,
	.param .u64 .ptr .align 1 _Z12color_kernelPiS_S_PcPfii_param_3,
	.param .u64 .ptr .align 1 _Z12color_kernelPiS_S_PcPfii_param_4,
	.param .u32 _Z12color_kernelPiS_S_PcPfii_param_5,
	.param .u32 _Z12color_kernelPiS_S_PcPfii_param_6
)
{
	.reg .pred 	%p<13>;
	.reg .b16 	%rs<2>;
	.reg .b32 	%r<49>;
	.reg .b64 	%rd<30>;

	ld.param.u64 	%rd13, [_Z12color_kernelPiS_S_PcPfii_param_0];
	ld.param.u64 	%rd11, [_Z12color_kernelPiS_S_PcPfii_param_1];
	ld.param.u64 	%rd14, [_Z12color_kernelPiS_S_PcPfii_param_2];
	ld.param.u64 	%rd12, [_Z12color_kernelPiS_S_PcPfii_param_3];
	ld.param.u32 	%r23, [_Z12color_kernelPiS_S_PcPfii_param_5];
	ld.param.u32 	%r24, [_Z12color_kernelPiS_S_PcPfii_param_6];
	cvta.to.global.u64 	%rd1, %rd14;
	cvta.to.global.u64 	%rd2, %rd13;
	mov.u32 	%r25, %ctaid.x;
	mov.u32 	%r26, %ntid.x;
	mov.u32 	%r27, %tid.x;
	mad.lo.s32 	%r1, %r25, %r26, %r27;
	setp.ge.s32 	%p1, %r1, %r24;
	@%p1 bra 	$L__BB1_19;
	cvta.to.global.u64 	%rd15, %rd12;
	cvt.s64.s32 	%rd16, %r1;
	add.s64 	%rd17, %rd15, %rd16;
	ld.global.u8 	%rs1, [%rd17];
	setp.ne.s16 	%p2, %rs1, 0;
	@%p2 bra 	$L__BB1_19;
	cvta.to.global.u64 	%rd18, %rd11;
	mul.wide.s32 	%rd19, %r1, 4;
	add.s64 	%rd20, %rd18, %rd19;
	ld.global.u32 	%r2, [%rd20+4];
	ld.global.u32 	%r3, [%rd20];
	setp.ge.s32 	%p3, %r3, %r2;
	@%p3 bra 	$L__BB1_19;
	add.s64 	%rd3, %rd1, %rd19;
	sub.s32 	%r28, %r2, %r3;
	and.b32  	%r4, %r28, 3;
	setp.eq.s32 	%p4, %r4, 0;
	mov.u32 	%r43, %r3;
	@%p4 bra 	$L__BB1_8;
	neg.s32 	%r41, %r4;
	mov.u32 	%r43, %r3;
$L__BB1_5:
	.pragma "nounroll";
	mul.wide.s32 	%rd22, %r43, 4;
	add.s64 	%rd23, %rd2, %rd22;
	ld.global.u32 	%r29, [%rd23];
	mul.wide.s32 	%rd24, %r29, 4;
	add.s64 	%rd4, %rd1, %rd24;
	ld.global.u32 	%r30, [%rd4];
	ld.global.u32 	%r31, [%rd3];
	setp.ne.s32 	%p5, %r30, %r31;
	@%p5 bra 	$L__BB1_7;
	st.global.u32 	[%rd4], %r23;
$L__BB1_7:
	add.s32 	%r43, %r43, 1;
	add.s32 	%r41, %r41, 1;
	setp.ne.s32 	%p6, %r41, 0;
	@%p6 bra 	$L__BB1_5;
$L__BB1_8:
	sub.s32 	%r32, %r3, %r2;
	setp.gt.u32 	%p7, %r32, -4;
	@%p7 bra 	$L__BB1_19;
	sub.s32 	%r44, %r43, %r2;
	add.s64 	%rd5, %rd2, 8;
$L__BB1_10:
	mul.wide.s32 	%rd25, %r43, 4;
	add.s64 	%rd6, %rd5, %rd25;
	ld.global.u32 	%r33, [%rd6+-8];
	mul.wide.s32 	%rd26, %r33, 4;
	add.s64 	%rd7, %rd1, %rd26;
	ld.global.u32 	%r34, [%rd7];
	ld.global.u32 	%r47, [%rd3];
	setp.ne.s32 	%p8, %r34, %r47;
	@%p8 bra 	$L__BB1_12;
	st.global.u32 	[%rd7], %r23;
	ld.global.u32 	%r47, [%rd3];
$L__BB1_12:
	ld.global.u32 	%r35, [%rd6+-4];
	mul.wide.s32 	%rd27, %r35, 4;
	add.s64 	%rd8, %rd1, %rd27;
	ld.global.u32 	%r36, [%rd8];
	setp.ne.s32 	%p9, %r36, %r47;
	@%p9 bra 	$L__BB1_14;
	st.global.u32 	[%rd8], %r23;
	ld.global.u32 	%r47, [%rd3];
$L__BB1_14:
	ld.global.u32 	%r37, [%rd6];
	mul.wide.s32 	%rd28, %r37, 4;
	add.s64 	%rd9, %rd1, %rd28;
	ld.global.u32 	%r38, [%rd9];
	setp.ne.s32 	%p10, %r38, %r47;
	@%p10 bra 	$L__BB1_16;
	st.global.u32 	[%rd9], %r23;
	ld.global.u32 	%r47, [%rd3];
$L__BB1_16:
	ld.global.u32 	%r39, [%rd6+4];
	mul.wide.s32 	%rd29, %r39, 4;
	add.s64 	%rd10, %rd1, %rd29;
	ld.global.u32 	%r40, [%rd10];
	setp.ne.s32 	%p11, %r40, %r47;
	@%p11 bra 	$L__BB1_18;
	st.global.u32 	[%rd10], %r23;
$L__BB1_18:
	add.s32 	%r43, %r43, 4;
	add.s32 	%r44, %r44, 4;
	setp.ne.s32 	%p12, %r44, 0;
	@%p12 bra 	$L__BB1_10;
$L__BB1_19:
	ret;

}
	// .globl	_Z12check_kernelPiS_S_PcPfiS0_i
.visible .entry _Z12check_kernelPiS_S_PcPfiS0_i(
	.param .u64 .ptr .align 1 _Z12check_kernelPiS_S_PcPfiS0_i_param_0,
	.param .u64 .ptr .align 1 _Z12check_kernelPiS_S_PcPfiS0_i_param_1,
	.param .u64 .ptr .align 1 _Z12check_kernelPiS_S_PcPfiS0_i_param_2,
	.param .u64 .ptr .align 1 _Z12check_kernelPiS_S_PcPfiS0_i_param_3,
	.param .u64 .ptr .align 1 _Z12check_kernelPiS_S_PcPfiS0_i_param_4,
	.param .u32 _Z12check_kernelPiS_S_PcPfiS0_i_param_5,
	.param .u64 .ptr .align 1 _Z12check_kernelPiS_S_PcPfiS0_i_param_6,
	.param .u32 _Z12check_kernelPiS_S_PcPfiS0_i_param_7
)
{
	.reg .pred 	%p<13>;
	.reg .b16 	%rs<11>;
	.reg .b32 	%r<77>;
	.reg .b64 	%rd<32>;

	ld.param.u64 	%rd10, [_Z12check_kernelPiS_S_PcPfiS0_i_param_0];
	ld.param.u64 	%rd8, [_Z12check_kernelPiS_S_PcPfiS0_i_param_1];
	ld.param.u64 	%rd11, [_Z12check_kernelPiS_S_PcPfiS0_i_param_2];
	ld.param.u64 	%rd9, [_Z12check_kernelPiS_S_PcPfiS0_i_param_3];
	ld.param.u64 	%rd12, [_Z12check_kernelPiS_S_PcPfiS0_i_param_6];
	ld.param.u32 	%r34, [_Z12check_kernelPiS_S_PcPfiS0_i_param_7];
	cvta.to.global.u64 	%rd1, %rd12;
	cvta.to.global.u64 	%rd2, %rd11;
	cvta.to.global.u64 	%rd3, %rd10;
	mov.u32 	%r35, %ctaid.x;
	mov.u32 	%r36, %ntid.x;
	mov.u32 	%r37, %tid.x;
	mad.lo.s32 	%r1, %r35, %r36, %r37;
	setp.ge.s32 	%p1, %r1, %r34;
	@%p1 bra 	$L__BB2_21;
	cvta.to.global.u64 	%rd13, %rd9;
	cvt.s64.s32 	%rd14, %r1;
	add.s64 	%rd4, %rd13, %rd14;
	ld.global.u8 	%rs3, [%rd4];
	setp.ne.s16 	%p2, %rs3, 0;
	@%p2 bra 	$L__BB2_21;
	cvta.to.global.u64 	%rd15, %rd8;
	mul.wide.s32 	%rd16, %r1, 4;
	add.s64 	%rd17, %rd15, %rd16;
	ld.global.u32 	%r2, [%rd17+4];
	ld.global.u32 	%r70, [%rd17];
	setp.ge.s32 	%p3, %r70, %r2;
	mov.b16 	%rs10, 1;
	@%p3 bra 	$L__BB2_20;
	add.s64 	%rd5, %rd2, %rd16;
	sub.s32 	%r4, %r2, %r70;
	and.b32  	%r5, %r4, 3;
	sub.s32 	%r40, %r70, %r2;
	setp.gt.u32 	%p4, %r40, -4;
	mov.b32 	%r63, 1;
	@%p4 bra 	$L__BB2_14;
	add.s64 	%rd6, %rd3, 8;
	and.b32  	%r42, %r4, -4;
	neg.s32 	%r59, %r42;
	mov.b32 	%r63, 1;
$L__BB2_5:
	mul.wide.s32 	%rd19, %r70, 4;
	add.s64 	%rd7, %rd6, %rd19;
	ld.global.u32 	%r43, [%rd7+-8];
	mul.wide.s32 	%rd20, %r43, 4;
	add.s64 	%rd21, %rd2, %rd20;
	ld.global.u32 	%r44, [%rd21];
	ld.global.u32 	%r64, [%rd5];
	setp.ne.s32 	%p5, %r44, %r64;
	@%p5 bra 	$L__BB2_7;
	mov.b16 	%rs5, 1;
	st.global.u8 	[%rd1], %rs5;
	ld.global.u32 	%r64, [%rd5];
	mov.b32 	%r63, 0;
$L__BB2_7:
	ld.global.u32 	%r46, [%rd7+-4];
	mul.wide.s32 	%rd22, %r46, 4;
	add.s64 	%rd23, %rd2, %rd22;
	ld.global.u32 	%r47, [%rd23];
	setp.ne.s32 	%p6, %r47, %r64;
	@%p6 bra 	$L__BB2_9;
	mov.b16 	%rs6, 1;
	st.global.u8 	[%rd1], %rs6;
	ld.global.u32 	%r64, [%rd5];
	mov.b32 	%r63, 0;
$L__BB2_9:
	ld.global.u32 	%r49, [%rd7];
	mul.wide.s32 	%rd24, %r49, 4;
	add.s64 	%rd25, %rd2, %rd24;
	ld.global.u32 	%r50, [%rd25];
	setp.ne.s32 	%p7, %r50, %r64;
	@%p7 bra 	$L__BB2_11;
	mov.b16 	%rs7, 1;
	st.global.u8 	[%rd1], %rs7;
	ld.global.u32 	%r64, [%rd5];
	mov.b32 	%r63, 0;
$L__BB2_11:
	ld.global.u32 	%r52, [%rd7+4];
	mul.wide.s32 	%rd26, %r52, 4;
	add.s64 	%rd27, %rd2, %rd26;
	ld.global.u32 	%r53, [%rd27];
	setp.ne.s32 	%p8, %r53, %r64;
	@%p8 bra 	$L__BB2_13;
	mov.b16 	%rs8, 1;
	st.global.u8 	[%rd1], %rs8;
	mov.b32 	%r63, 0;
$L__BB2_13:
	add.s32 	%r70, %r70, 4;
	add.s32 	%r59, %r59, 4;
	setp.ne.s32 	%p9, %r59, 0;
	@%p9 bra 	$L__BB2_5;
$L__BB2_14:
	setp.eq.s32 	%p10, %r5, 0;
	@%p10 bra 	$L__BB2_19;
	neg.s32 	%r72, %r5;
$L__BB2_16:
	.pragma "nounroll";
	mul.wide.s32 	%rd28, %r70, 4;
	add.s64 	%rd29, %rd3, %rd28;
	ld.global.u32 	%r55, [%rd29];
	mul.wide.s32 	%rd30, %r55, 4;
	add.s64 	%rd31, %rd2, %rd30;
	ld.global.u32 	%r56, [%rd31];
	ld.global.u32 	%r57, [%rd5];
	setp.ne.s32 	%p11, %r56, %r57;
	@%p11 bra 	$L__BB2_18;
	mov.b16 	%rs9, 1;
	st.global.u8 	[%rd1], %rs9;
	mov.b32 	%r63, 0;
$L__BB2_18:
	add.s32 	%r70, %r70, 1;
	add.s32 	%r72, %r72, 1;
	setp.ne.s32 	%p12, %r72, 0;
	@%p12 bra 	$L__BB2_16;
$L__BB2_19:
	cvt.u16.u32 	%rs10, %r63;
$L__BB2_20:
	st.global.u8 	[%rd4], %rs10;
$L__BB2_21:
	ret;

}


// ===== COMPILED SASS (sm_100) =====

	.target	sm_100

	.elftype	@"ET_EXEC"


//--------------------- .note.nv.tkinfo           --------------------------
	.section	.note.nv.tkinfo,"",@"SHT_NOTE"
	.sectionflags	@"SHF_NOTE_NV_TKINFO"
	.tkinfo
        /*0018*/ 	.word	0x00000002
        /*0030*/ 	.string	""
        /*0030*/ 	.string	"ptxas"
        /*0030*/ 	.string	"Cuda compilation tools, release 13.0, V13.0.88"
        /*0030*/ 	.string	"Build cuda_13.0.r13.0/compiler.36424714_0"
        /*0030*/ 	.string	"-arch sm_100 -m 64 "



//--------------------- .note.nv.cuinfo           --------------------------
	.section	.note.nv.cuinfo,"",@"SHT_NOTE"
	.sectionflags	@"SHF_NOTE_NV_CUINFO"
        /*0018*/ 	.short	0x0002
        /*001a*/ 	.short	0x0064
        /*001c*/ 	.short	0x0082
	.zero		2


//--------------------- .nv.info                  --------------------------
	.section	.nv.info,"",@"SHT_CUDA_INFO"
	.align	4


	//----- nvinfo : EIATTR_REGCOUNT
	.align		4
        /*0000*/ 	.byte	0x04, 0x2f
        /*0002*/ 	.short	(.L_10 - .L_9)
	.align		4
.L_9:
        /*0004*/ 	.word	index@(_Z11init_kernelPiPcPfi)
        /*0008*/ 	.word	0x0000000c


	//----- nvinfo : EIATTR_FRAME_SIZE
	.align		4
.L_10:
        /*000c*/ 	.byte	0x04, 0x11
        /*000e*/ 	.short	(.L_12 - .L_11)
	.align		4
.L_11:
        /*0010*/ 	.word	index@(_Z11init_kernelPiPcPfi)
        /*0014*/ 	.word	0x00000000


	//----- nvinfo : EIATTR_REGCOUNT
	.align		4
.L_12:
        /*0018*/ 	.byte	0x04, 0x2f
        /*001a*/ 	.short	(.L_14 - .L_13)
	.align		4
.L_13:
        /*001c*/ 	.word	index@(_Z12color_kernelPiS_S_PcPfii)
        /*0020*/ 	.word	0x00000016


	//----- nvinfo : EIATTR_FRAME_SIZE
	.align		4
.L_14:
        /*0024*/ 	.byte	0x04, 0x11
        /*0026*/ 	.short	(.L_16 - .L_15)
	.align		4
.L_15:
        /*0028*/ 	.word	index@(_Z12color_kernelPiS_S_PcPfii)
        /*002c*/ 	.word	0x00000000


	//----- nvinfo : EIATTR_REGCOUNT
	.align		4
.L_16:
        /*0030*/ 	.byte	0x04, 0x2f
        /*0032*/ 	.short	(.L_18 - .L_17)
	.align		4
.L_17:
        /*0034*/ 	.word	index@(_Z12check_kernelPiS_S_PcPfiS0_i)
        /*0038*/ 	.word	0x0000001a


	//----- nvinfo : EIATTR_FRAME_SIZE
	.align		4
.L_18:
        /*003c*/ 	.byte	0x04, 0x11
        /*003e*/ 	.short	(.L_20 - .L_19)
	.align		4
.L_19:
        /*0040*/ 	.word	index@(_Z12check_kernelPiS_S_PcPfiS0_i)
        /*0044*/ 	.word	0x00000000


	//----- nvinfo : EIATTR_MIN_STACK_SIZE
	.align		4
.L_20:
        /*0048*/ 	.byte	0x04, 0x12
        /*004a*/ 	.short	(.L_22 - .L_21)
	.align		4
.L_21:
        /*004c*/ 	.word	index@(_Z12check_kernelPiS_S_PcPfiS0_i)
        /*0050*/ 	.word	0x00000000


	//----- nvinfo : EIATTR_MIN_STACK_SIZE
	.align		4
.L_22:
        /*0054*/ 	.byte	0x04, 0x12
        /*0056*/ 	.short	(.L_24 - .L_23)
	.align		4
.L_23:
        /*0058*/ 	.word	index@(_Z12color_kernelPiS_S_PcPfii)
        /*005c*/ 	.word	0x00000000


	//----- nvinfo : EIATTR_MIN_STACK_SIZE
	.align		4
.L_24:
        /*0060*/ 	.byte	0x04, 0x12
        /*0062*/ 	.short	(.L_26 - .L_25)
	.align		4
.L_25:
        /*0064*/ 	.word	index@(_Z11init_kernelPiPcPfi)
        /*0068*/ 	.word	0x00000000
.L_26:


//--------------------- .nv.compat                --------------------------
	.section	.nv.compat,"",@"SHT_CUDA_COMPAT_INFO"
	.align	4
        /*0000*/ 	.byte	0x02, 0x09, 0x00, 0x00, 0x02, 0x02, 0x01, 0x00, 0x02, 0x05, 0x05, 0x00, 0x03, 0x07, 0x01, 0x01
        /*0010*/ 	.byte	0x02, 0x03, 0x00, 0x00, 0x02, 0x06, 0x01, 0x00, 0x04, 0x0b, 0x08, 0x00, 0x09, 0x00, 0x00, 0x00
        /*0020*/ 	.byte	0x00, 0x00, 0x00, 0x00


//--------------------- .nv.info._Z12check_kernelPiS_S_PcPfiS0_i --------------------------
	.section	.nv.info._Z12check_kernelPiS_S_PcPfiS0_i,"",@"SHT_CUDA_INFO"
	.sectionflags	@""
	.align	4


	//----- nvinfo : EIATTR_CUDA_API_VERSION
	.align		4
        /*0000*/ 	.byte	0x04, 0x37
        /*0002*/ 	.short	(.L_28 - .L_27)
.L_27:
        /*0004*/ 	.word	0x00000082


	//----- nvinfo : EIATTR_KPARAM_INFO
	.align		4
.L_28:
        /*0008*/ 	.byte	0x04, 0x17
        /*000a*/ 	.short	(.L_30 - .L_29)
.L_29:
        /*000c*/ 	.word	0x00000000
        /*0010*/ 	.short	0x0007
        /*0012*/ 	.short	0x0038
        /*0014*/ 	.byte	0x00, 0xf0, 0x11, 0x00


	//----- nvinfo : EIATTR_KPARAM_INFO
	.align		4
.L_30:
        /*0018*/ 	.byte	0x04, 0x17
        /*001a*/ 	.short	(.L_32 - .L_31)
.L_31:
        /*001c*/ 	.word	0x00000000
        /*0020*/ 	.short	0x0006
        /*0022*/ 	.short	0x0030
        /*0024*/ 	.byte	0x00, 0xf5, 0x21, 0x00


	//----- nvinfo : EIATTR_KPARAM_INFO
	.align		4
.L_32:
        /*0028*/ 	.byte	0x04, 0x17
        /*002a*/ 	.short	(.L_34 - .L_33)
.L_33:
        /*002c*/ 	.word	0x00000000
        /*0030*/ 	.short	0x0005
        /*0032*/ 	.short	0x0028
        /*0034*/ 	.byte	0x00, 0xf0, 0x11, 0x00


	//----- nvinfo : EIATTR_KPARAM_INFO
	.align		4
.L_34:
        /*0038*/ 	.byte	0x04, 0x17
        /*003a*/ 	.short	(.L_36 - .L_35)
.L_35:
        /*003c*/ 	.word	0x00000000
        /*0040*/ 	.short	0x0004
        /*0042*/ 	.short	0x0020
        /*0044*/ 	.byte	0x00, 0xf5, 0x21, 0x00


	//----- nvinfo : EIATTR_KPARAM_INFO
	.align		4
.L_36:
        /*0048*/ 	.byte	0x04, 0x17
        /*004a*/ 	.short	(.L_38 - .L_37)
.L_37:
        /*004c*/ 	.word	0x00000000
        /*0050*/ 	.short	0x0003
        /*0052*/ 	.short	0x0018
        /*0054*/ 	.byte	0x00, 0xf5, 0x21, 0x00


	//----- nvinfo : EIATTR_KPARAM_INFO
	.align		4
.L_38:
        /*0058*/ 	.byte	0x04, 0x17
        /*005a*/ 	.short	(.L_40 - .L_39)
.L_39:
        /*005c*/ 	.word	0x00000000
        /*0060*/ 	.short	0x0002
        /*0062*/ 	.short	0x0010
        /*0064*/ 	.byte	0x00, 0xf5, 0x21, 0x00


	//----- nvinfo : EIATTR_KPARAM_INFO
	.align		4
.L_40:
        /*0068*/ 	.byte	0x04, 0x17
        /*006a*/ 	.short	(.L_42 - .L_41)
.L_41:
        /*006c*/ 	.word	0x00000000
        /*0070*/ 	.short	0x0001
        /*0072*/ 	.short	0x0008
        /*0074*/ 	.byte	0x00, 0xf5, 0x21, 0x00


	//----- nvinfo : EIATTR_KPARAM_INFO
	.align		4
.L_42:
        /*0078*/ 	.byte	0x04, 0x17
        /*007a*/ 	.short	(.L_44 - .L_43)
.L_43:
        /*007c*/ 	.word	0x00000000
        /*0080*/ 	.short	0x0000
        /*0082*/ 	.short	0x0000
        /*0084*/ 	.byte	0x00, 0xf5, 0x21, 0x00


	//----- nvinfo : EIATTR_SPARSE_MMA_MASK
	.align		4
.L_44:
        /*0088*/ 	.byte	0x03, 0x50
        /*008a*/ 	.short	0x0000


	//----- nvinfo : EIATTR_MAXREG_COUNT
	.align		4
        /*008c*/ 	.byte	0x03, 0x1b
        /*008e*/ 	.short	0x00ff


	//----- nvinfo : EIATTR_MERCURY_ISA_VERSION
	.align		4
        /*0090*/ 	.byte	0x03, 0x5f
        /*0092*/ 	.short	0x0101


	//----- nvinfo : EIATTR_VRC_CTA_INIT_COUNT
	.align		4
        /*0094*/ 	.byte	0x02, 0x4a
	.zero		1
	.zero		1


	//----- nvinfo : EIATTR_EXIT_INSTR_OFFSETS
	.align		4
        /*0098*/ 	.byte	0x04, 0x1c
        /*009a*/ 	.short	(.L_46 - .L_45)


	//   ....[0]....
.L_45:
        /*009c*/ 	.word	0x00000070


	//   ....[1]....
        /*00a0*/ 	.word	0x000000e0


	//   ....[2]....
        /*00a4*/ 	.word	0x000006e0


	//----- nvinfo : EIATTR_CRS_STACK_SIZE
	.align		4
.L_46:
        /*00a8*/ 	.byte	0x04, 0x1e
        /*00aa*/ 	.short	(.L_48 - .L_47)
.L_47:
        /*00ac*/ 	.word	0x00000000


	//----- nvinfo : EIATTR_CBANK_PARAM_SIZE
	.align		4
.L_48:
        /*00b0*/ 	.byte	0x03, 0x19
        /*00b2*/ 	.short	0x003c


	//----- nvinfo : EIATTR_PARAM_CBANK
	.align		4
        /*00b4*/ 	.byte	0x04, 0x0a
        /*00b6*/ 	.short	(.L_50 - .L_49)
	.align		4
.L_49:
        /*00b8*/ 	.word	index@(.nv.constant0._Z12check_kernelPiS_S_PcPfiS0_i)
        /*00bc*/ 	.short	0x0380
        /*00be*/ 	.short	0x003c


	//----- nvinfo : EIATTR_SW_WAR
	.align		4
.L_50:
        /*00c0*/ 	.byte	0x04, 0x36
        /*00c2*/ 	.short	(.L_52 - .L_51)
.L_51:
        /*00c4*/ 	.word	0x00000008
.L_52:


//--------------------- .nv.info._Z12color_kernelPiS_S_PcPfii --------------------------
	.section	.nv.info._Z12color_kernelPiS_S_PcPfii,"",@"SHT_CUDA_INFO"
	.sectionflags	@""
	.align	4


	//----- nvinfo : EIATTR_CUDA_API_VERSION
	.align		4
        /*0000*/ 	.byte	0x04, 0x37
        /*0002*/ 	.short	(.L_54 - .L_53)
.L_53:
        /*0004*/ 	.word	0x00000082


	//----- nvinfo : EIATTR_KPARAM_INFO
	.align		4
.L_54:
        /*0008*/ 	.byte	0x04, 0x17
        /*000a*/ 	.short	(.L_56 - .L_55)
.L_55:
        /*000c*/ 	.word	0x00000000
        /*0010*/ 	.short	0x0006
        /*0012*/ 	.short	0x002c
        /*0014*/ 	.byte	0x00, 0xf0, 0x11, 0x00


	//----- nvinfo : EIATTR_KPARAM_INFO
	.align		4
.L_56:
        /*0018*/ 	.byte	0x04, 0x17
        /*001a*/ 	.short	(.L_58 - .L_57)
.L_57:
        /*001c*/ 	.word	0x00000000
        /*0020*/ 	.short	0x0005
        /*0022*/ 	.short	0x0028
        /*0024*/ 	.byte	0x00, 0xf0, 0x11, 0x00


	//----- nvinfo : EIATTR_KPARAM_INFO
	.align		4
.L_58:
        /*0028*/ 	.byte	0x04, 0x17
        /*002a*/ 	.short	(.L_60 - .L_59)
.L_59:
        /*002c*/ 	.word	0x00000000
        /*0030*/ 	.short	0x0004
        /*0032*/ 	.short	0x0020
        /*0034*/ 	.byte	0x00, 0xf5, 0x21, 0x00


	//----- nvinfo : EIATTR_KPARAM_INFO
	.align		4
.L_60:
        /*0038*/ 	.byte	0x04, 0x17
        /*003a*/ 	.short	(.L_62 - .L_61)
.L_61:
        /*003c*/ 	.word	0x00000000
        /*0040*/ 	.short	0x0003
        /*0042*/ 	.short	0x0018
        /*0044*/ 	.byte	0x00, 0xf5, 0x21, 0x00


	//----- nvinfo : EIATTR_KPARAM_INFO
	.align		4
.L_62:
        /*0048*/ 	.byte	0x04, 0x17
        /*004a*/ 	.short	(.L_64 - .L_63)
.L_63:
        /*004c*/ 	.word	0x00000000
        /*0050*/ 	.short	0x0002
        /*0052*/ 	.short	0x0010
        /*0054*/ 	.byte	0x00, 0xf5, 0x21, 0x00


	//----- nvinfo : EIATTR_KPARAM_INFO
	.align		4
.L_64:
        /*0058*/ 	.byte	0x04, 0x17
        /*005a*/ 	.short	(.L_66 - .L_65)
.L_65:
        /*005c*/ 	.word	0x00000000
        /*0060*/ 	.short	0x0001
        /*0062*/ 	.short	0x0008
        /*0064*/ 	.byte	0x00, 0xf5, 0x21, 0x00


	//----- nvinfo : EIATTR_KPARAM_INFO
	.align		4
.L_66:
        /*0068*/ 	.byte	0x04, 0x17
        /*006a*/ 	.short	(.L_68 - .L_67)
.L_67:
        /*006c*/ 	.word	0x00000000
        /*0070*/ 	.short	0x0000
        /*0072*/ 	.short	0x0000
        /*0074*/ 	.byte	0x00, 0xf5, 0x21, 0x00


	//----- nvinfo : EIATTR_SPARSE_MMA_MASK
	.align		4
.L_68:
        /*0078*/ 	.byte	0x03, 0x50
        /*007a*/ 	.short	0x0000


	//----- nvinfo : EIATTR_MAXREG_COUNT
	.align		4
        /*007c*/ 	.byte	0x03, 0x1b
        /*007e*/ 	.short	0x00ff


	//----- nvinfo : EIATTR_MERCURY_ISA_VERSION
	.align		4
        /*0080*/ 	.byte	0x03, 0x5f
        /*0082*/ 	.short	0x0101


	//----- nvinfo : EIATTR_VRC_CTA_INIT_COUNT
	.align		4
        /*0084*/ 	.byte	0x02, 0x4a
	.zero		1
	.zero		1


	//----- nvinfo : EIATTR_EXIT_INSTR_OFFSETS
	.align		4
        /*0088*/ 	.byte	0x04, 0x1c
        /*008a*/ 	.short	(.L_70 - .L_69)


	//   ....[0]....
.L_69:
        /*008c*/ 	.word	0x00000070


	//   ....[1]....
        /*0090*/ 	.word	0x000000e0


	//   ....[2]....
        /*0094*/ 	.word	0x00000140


	//   ....[3]....
        /*0098*/ 	.word	0x000002d0


	//   ....[4]....
        /*009c*/ 	.word	0x00000560


	//----- nvinfo : EIATTR_CRS_STACK_SIZE
	.align		4
.L_70:
        /*00a0*/ 	.byte	0x04, 0x1e
        /*00a2*/ 	.short	(.L_72 - .L_71)
.L_71:
        /*00a4*/ 	.word	0x00000000


	//----- nvinfo : EIATTR_CBANK_PARAM_SIZE
	.align		4
.L_72:
        /*00a8*/ 	.byte	0x03, 0x19
        /*00aa*/ 	.short	0x0030


	//----- nvinfo : EIATTR_PARAM_CBANK
	.align		4
        /*00ac*/ 	.byte	0x04, 0x0a
        /*00ae*/ 	.short	(.L_74 - .L_73)
	.align		4
.L_73:
        /*00b0*/ 	.word	index@(.nv.constant0._Z12color_kernelPiS_S_PcPfii)
        /*00b4*/ 	.short	0x0380
        /*00b6*/ 	.short	0x0030


	//----- nvinfo : EIATTR_SW_WAR
	.align		4
.L_74:
        /*00b8*/ 	.byte	0x04, 0x36
        /*00ba*/ 	.short	(.L_76 - .L_75)
.L_75:
        /*00bc*/ 	.word	0x00000008
.L_76:


//--------------------- .nv.info._Z11init_kernelPiPcPfi --------------------------
	.section	.nv.info._Z11init_kernelPiPcPfi,"",@"SHT_CUDA_INFO"
	.sectionflags	@""
	.align	4


	//----- nvinfo : EIATTR_CUDA_API_VERSION
	.align		4
        /*0000*/ 	.byte	0x04, 0x37
        /*0002*/ 	.short	(.L_78 - .L_77)
.L_77:
        /*0004*/ 	.word	0x00000082


	//----- nvinfo : EIATTR_KPARAM_INFO
	.align		4
.L_78:
        /*0008*/ 	.byte	0x04, 0x17
        /*000a*/ 	.short	(.L_80 - .L_79)
.L_79:
        /*000c*/ 	.word	0x00000000
        /*0010*/ 	.short	0x0003
        /*0012*/ 	.short	0x0018
        /*0014*/ 	.byte	0x00, 0xf0, 0x11, 0x00


	//----- nvinfo : EIATTR_KPARAM_INFO
	.align		4
.L_80:
        /*0018*/ 	.byte	0x04, 0x17
        /*001a*/ 	.short	(.L_82 - .L_81)
.L_81:
        /*001c*/ 	.word	0x00000000
        /*0020*/ 	.short	0x0002
        /*0022*/ 	.short	0x0010
        /*0024*/ 	.byte	0x00, 0xf5, 0x21, 0x00


	//----- nvinfo : EIATTR_KPARAM_INFO
	.align		4
.L_82:
        /*0028*/ 	.byte	0x04, 0x17
        /*002a*/ 	.short	(.L_84 - .L_83)
.L_83:
        /*002c*/ 	.word	0x00000000
        /*0030*/ 	.short	0x0001
        /*0032*/ 	.short	0x0008
        /*0034*/ 	.byte	0x00, 0xf5, 0x21, 0x00


	//----- nvinfo : EIATTR_KPARAM_INFO
	.align		4
.L_84:
        /*0038*/ 	.byte	0x04, 0x17
        /*003a*/ 	.short	(.L_86 - .L_85)
.L_85:
        /*003c*/ 	.word	0x00000000
        /*0040*/ 	.short	0x0000
        /*0042*/ 	.short	0x0000
        /*0044*/ 	.byte	0x00, 0xf5, 0x21, 0x00


	//----- nvinfo : EIATTR_SPARSE_MMA_MASK
	.align		4
.L_86:
        /*0048*/ 	.byte	0x03, 0x50
        /*004a*/ 	.short	0x0000


	//----- nvinfo : EIATTR_MAXREG_COUNT
	.align		4
        /*004c*/ 	.byte	0x03, 0x1b
        /*004e*/ 	.short	0x00ff


	//----- nvinfo : EIATTR_MERCURY_ISA_VERSION
	.align		4
        /*0050*/ 	.byte	0x03, 0x5f
        /*0052*/ 	.short	0x0101


	//----- nvinfo : EIATTR_VRC_CTA_INIT_COUNT
	.align		4
        /*0054*/ 	.byte	0x02, 0x4a
	.zero		1
	.zero		1


	//----- nvinfo : EIATTR_EXIT_INSTR_OFFSETS
	.align		4
        /*0058*/ 	.byte	0x04, 0x1c
        /*005a*/ 	.short	(.L_88 - .L_87)


	//   ....[0]....
.L_87:
        /*005c*/ 	.word	0x00000070


	//   ....[1]....
        /*0060*/ 	.word	0x00000140


	//----- nvinfo : EIATTR_CBANK_PARAM_SIZE
	.align		4
.L_88:
        /*0064*/ 	.byte	0x03, 0x19
        /*0066*/ 	.short	0x001c


	//----- nvinfo : EIATTR_PARAM_CBANK
	.align		4
        /*0068*/ 	.byte	0x04, 0x0a
        /*006a*/ 	.short	(.L_90 - .L_89)
	.align		4
.L_89:
        /*006c*/ 	.word	index@(.nv.constant0._Z11init_kernelPiPcPfi)
        /*0070*/ 	.short	0x0380
        /*0072*/ 	.short	0x001c


	//----- nvinfo : EIATTR_SW_WAR
	.align		4
.L_90:
        /*0074*/ 	.byte	0x04, 0x36
        /*0076*/ 	.short	(.L_92 - .L_91)
.L_91:
        /*0078*/ 	.word	0x00000008
.L_92:


//--------------------- .nv.callgraph             --------------------------
	.section	.nv.callgraph,"",@"SHT_CUDA_CALLGRAPH"
	.align	4
	.sectionentsize	8
	.align		4
        /*0000*/ 	.word	0x00000000
	.align		4
        /*0004*/ 	.word	0xffffffff
	.align		4
        /*0008*/ 	.word	0x00000000
	.align		4
        /*000c*/ 	.word	0xfffffffe
	.align		4
        /*0010*/ 	.word	0x00000000
	.align		4
        /*0014*/ 	.word	0xfffffffd
	.align		4
        /*0018*/ 	.word	0x00000000
	.align		4
        /*001c*/ 	.word	0xfffffffc


//--------------------- .nv.constant4             --------------------------
	.section	.nv.constant4,"a",@progbits
	.align	8
	.align		8
.nv.constant4:
        /*0000*/ 	.dword	precalc_xorwow_matrix
	.align		8
        /*0008*/ 	.dword	precalc_xorwow_offset_matrix
	.align		8
        /*0010*/ 	.dword	mrg32k3aM1
	.align		8
        /*0018*/ 	.dword	mrg32k3aM2
	.align		8
        /*0020*/ 	.dword	mrg32k3aM1SubSeq
	.align		8
        /*0028*/ 	.dword	mrg32k3aM2SubSeq
	.align		8
        /*0030*/ 	.dword	mrg32k3aM1Seq
	.align		8
        /*0038*/ 	.dword	mrg32k3aM2Seq


//--------------------- .nv.constant3             --------------------------
	.section	.nv.constant3,"a",@progbits
	.align	8
.nv.constant3:
	.type		__cr_lgamma_table,@object
	.size		__cr_lgamma_table,(.L_8 - __cr_lgamma_table)
__cr_lgamma_table:
        /*0000*/ 	.byte	0x00, 0x00, 0x00, 0x00, 0x00, 0x00, 0x00, 0x00, 0x00, 0x00, 0x00, 0x00, 0x00, 0x00, 0x00, 0x00
        /*0010*/ 	.byte	0xef, 0x39, 0xfa, 0xfe, 0x42, 0x2e, 0xe6, 0x3f, 0x02, 0x20, 0x2a, 0xfa, 0x0b, 0xab, 0xfc, 0x3f
        /*0020*/ 	.byte	0xf9, 0x2c, 0x92, 0x7c, 0xa7, 0x6c, 0x09, 0x40, 0xc9, 0x79, 0x44, 0x3c, 0x64, 0x26, 0x13, 0x40
        /*0030*/ 	.byte	0xca, 0x01, 0xcf, 0x3a, 0x27, 0x51, 0x1a, 0x40, 0x30, 0xcc, 0x2d, 0xf3, 0xe1, 0x0c, 0x21, 0x40
        /*0040*/ 	.byte	0x0d, 0xb7, 0xfc, 0x82, 0x8e, 0x35, 0x25, 0x40
.L_8:


//--------------------- .text._Z12check_kernelPiS_S_PcPfiS0_i --------------------------
	.section	.text._Z12check_kernelPiS_S_PcPfiS0_i,"ax",@progbits
	.align	128
        .global         _Z12check_kernelPiS_S_PcPfiS0_i
        .type           _Z12check_kernelPiS_S_PcPfiS0_i,@function
        .size           _Z12check_kernelPiS_S_PcPfiS0_i,(.L_x_15 - _Z12check_kernelPiS_S_PcPfiS0_i)
        .other          _Z12check_kernelPiS_S_PcPfiS0_i,@"STO_CUDA_ENTRY STV_DEFAULT"
_Z12check_kernelPiS_S_PcPfiS0_i:
.text._Z12check_kernelPiS_S_PcPfiS0_i:
[----:B------:R-:W-:Y:S01]  /*0000*/  LDC R1, c[0x0][0x37c] ;  /* 0x0000df00ff017b82 */ /* 0x000fe20000000800 */
[----:B------:R-:W0:Y:S07]  /*0010*/  S2R R0, SR_TID.X ;  /* 0x0000000000007919 */ /* 0x000e2e0000002100 */
[----:B------:R-:W0:Y:S01]  /*0020*/  S2UR UR4, SR_CTAID.X ;  /* 0x00000000000479c3 */ /* 0x000e220000002500 */
[----:B------:R-:W1:Y:S07]  /*0030*/  LDCU UR5, c[0x0][0x3b8] ;  /* 0x00007700ff0577ac */ /* 0x000e6e0008000800 */
[----:B------:R-:W0:Y:S02]  /*0040*/  LDC R7, c[0x0][0x360] ;  /* 0x0000d800ff077b82 */ /* 0x000e240000000800 */
[----:B0-----:R-:W-:-:S05]  /*0050*/  IMAD R7, R7, UR4, R0 ;  /* 0x0000000407077c24 */ /* 0x001fca000f8e0200 */
[----:B-1----:R-:W-:-:S13]  /*0060*/  ISETP.GE.AND P0, PT, R7, UR5, PT ;  /* 0x0000000507007c0c */ /* 0x002fda000bf06270 */
[----:B------:R-:W-:Y:S05]  /*0070*/  @P0 EXIT ;  /* 0x000000000000094d */ /* 0x000fea0003800000 */
[----:B------:R-:W0:Y:S01]  /*0080*/  LDCU.64 UR6, c[0x0][0x398] ;  /* 0x00007300ff0677ac */ /* 0x000e220008000a00 */
[----:B------:R-:W1:Y:S01]  /*0090*/  LDCU.64 UR4, c[0x0][0x358] ;  /* 0x00006b00ff0477ac */ /* 0x000e620008000a00 */
[----:B0-----:R-:W-:-:S04]  /*00a0*/  IADD3 R2, P0, PT, R7, UR6, RZ ;  /* 0x0000000607027c10 */ /* 0x001fc8000ff1e0ff */
[----:B------:R-:W-:-:S05]  /*00b0*/  LEA.HI.X.SX32 R3, R7, UR7, 0x1, P0 ;  /* 0x0000000707037c11 */ /* 0x000fca00080f0eff */
[----:B-1----:R-:W2:Y:S02]  /*00c0*/  LDG.E.U8 R0, desc[UR4][R2.64] ;  /* 0x0000000402007981 */ /* 0x002ea4000c1e1100 */
[----:B--2---:R-:W-:-:S13]  /*00d0*/  ISETP.NE.AND P0, PT, R0, RZ, PT ;  /* 0x000000ff0000720c */ /* 0x004fda0003f05270 */
[----:B------:R-:W-:Y:S05]  /*00e0*/  @P0 EXIT ;  /* 0x000000000000094d */ /* 0x000fea0003800000 */
[----:B------:R-:W0:Y:S02]  /*00f0*/  LDC.64 R4, c[0x0][0x388] ;  /* 0x0000e200ff047b82 */ /* 0x000e240000000a00 */
[----:B0-----:R-:W-:-:S05]  /*0100*/  IMAD.WIDE R4, R7, 0x4, R4 ;  /* 0x0000000407047825 */ /* 0x001fca00078e0204 */
[----:B------:R-:W2:Y:S04]  /*0110*/  LDG.E R0, desc[UR4][R4.64+0x4] ;  /* 0x0000040404007981 */ /* 0x000ea8000c1e1900 */
[----:B------:R0:W2:Y:S01]  /*0120*/  LDG.E R9, desc[UR4][R4.64] ;  /* 0x0000000404097981 */ /* 0x0000a2000c1e1900 */
[----:B------:R-:W-:Y:S01]  /*0130*/  IMAD.MOV.U32 R6, RZ, RZ, 0x1 ;  /* 0x00000001ff067424 */ /* 0x000fe200078e00ff */
[----:B------:R-:W-:Y:S04]  /*0140*/  BSSY.RECONVERGENT B0, `(.L_x_0) ;  /* 0x0000058000007945 */ /* 0x000fe80003800200 */
[----:B0-----:R-:W-:-:S02]  /*0150*/  PRMT R5, R6, 0x7610, R5 ;  /* 0x0000761006057816 */ /* 0x001fc40000000005 */
[----:B--2---:R-:W-:-:S13]  /*0160*/  ISETP.GE.AND P0, PT, R9, R0, PT ;  /* 0x000000000900720c */ /* 0x004fda0003f06270 */
[----:B------:R-:W-:Y:S05]  /*0170*/  @P0 BRA `(.L_x_1) ;  /* 0x0000000400500947 */ /* 0x000fea0003800000 */
[----:B------:R-:W0:Y:S01]  /*0180*/  LDC.64 R4, c[0x0][0x390] ;  /* 0x0000e400ff047b82 */ /* 0x000e220000000a00 */
[----:B------:R-:W-:Y:S01]  /*0190*/  IMAD.IADD R14, R0, 0x1, -R9 ;  /* 0x00000001000e7824 */ /* 0x000fe200078e0a09 */
[----:B------:R-:W-:Y:S01]  /*01a0*/  BSSY.RECONVERGENT B1, `(.L_x_2) ;  /* 0x000003b000017945 */ /* 0x000fe20003800200 */
[----:B------:R-:W-:-:S03]  /*01b0*/  IMAD.IADD R0, R9, 0x1, -R0 ;  /* 0x0000000109007824 */ /* 0x000fc600078e0a00 */
[----:B------:R-:W-:Y:S02]  /*01c0*/  LOP3.LUT R8, R14, 0x3, RZ, 0xc0, !PT ;  /* 0x000000030e087812 */ /* 0x000fe400078ec0ff */
[----:B------:R-:W-:Y:S01]  /*01d0*/  ISETP.GT.U32.AND P1, PT, R0, -0x4, PT ;  /* 0xfffffffc0000780c */ /* 0x000fe20003f24070 */
[----:B------:R-:W-:Y:S01]  /*01e0*/  HFMA2 R0, -RZ, RZ, 0, 5.9604644775390625e-08 ;  /* 0x00000001ff007431 */ /* 0x000fe200000001ff */
[----:B------:R-:W-:Y:S01]  /*01f0*/  ISETP.NE.AND P0, PT, R8, RZ, PT ;  /* 0x000000ff0800720c */ /* 0x000fe20003f05270 */
[----:B0-----:R-:W-:-:S10]  /*0200*/  IMAD.WIDE R4, R7, 0x4, R4 ;  /* 0x0000000407047825 */ /* 0x001fd400078e0204 */
[----:B------:R-:W-:Y:S05]  /*0210*/  @P1 BRA `(.L_x_3) ;  /* 0x0000000000cc1947 */ /* 0x000fea0003800000 */
[----:B------:R-:W0:Y:S01]  /*0220*/  LDC.64 R6, c[0x0][0x380] ;  /* 0x0000e000ff067b82 */ /* 0x000e220000000a00 */
[----:B------:R-:W-:Y:S01]  /*0230*/  LOP3.LUT R14, R14, 0xfffffffc, RZ, 0xc0, !PT ;  /* 0xfffffffc0e0e7812 */ /* 0x000fe200078ec0ff */
[----:B------:R-:W-:-:S04]  /*0240*/  IMAD.MOV.U32 R0, RZ, RZ, 0x1 ;  /* 0x00000001ff007424 */ /* 0x000fc800078e00ff */
[----:B------:R-:W-:Y:S01]  /*0250*/  IMAD.MOV R14, RZ, RZ, -R14 ;  /* 0x000000ffff0e7224 */ /* 0x000fe200078e0a0e */
[----:B0-----:R-:W-:-:S05]  /*0260*/  IADD3 R6, P1, PT, R6, 0x8, RZ ;  /* 0x0000000806067810 */ /* 0x001fca0007f3e0ff */
[----:B------:R-:W-:-:S08]  /*0270*/  IMAD.X R7, RZ, RZ, R7, P1 ;  /* 0x000000ffff077224 */ /* 0x000fd000008e0607 */
.L_x_4:
[----:B------:R-:W-:Y:S01]  /*0280*/  IMAD.WIDE R12, R9, 0x4, R6 ;  /* 0x00000004090c7825 */ /* 0x000fe200078e0206 */
[----:B0-----:R-:W0:Y:S01]  /*0290*/  LDC.64 R10, c[0x0][0x390] ;  /* 0x0000e400ff0a7b82 */ /* 0x001e220000000a00 */
[----:B------:R-:W2:Y:S04]  /*02a0*/  LDG.E R15, desc[UR4][R4.64] ;  /* 0x00000004040f7981 */ /* 0x000ea8000c1e1900 */
[----:B------:R-:W0:Y:S02]  /*02b0*/  LDG.E R17, desc[UR4][R12.64+-0x8] ;  /* 0xfffff8040c117981 */ /* 0x000e24000c1e1900 */
[----:B0-----:R-:W-:-:S06]  /*02c0*/  IMAD.WIDE R16, R17, 0x4, R10 ;  /* 0x0000000411107825 */ /* 0x001fcc00078e020a */
[----:B------:R-:W2:Y:S01]  /*02d0*/  LDG.E R16, desc[UR4][R16.64] ;  /* 0x0000000410107981 */ /* 0x000ea2000c1e1900 */
[----:B------:R-:W-:Y:S01]  /*02e0*/  HFMA2 R23, -RZ, RZ, 0, 5.9604644775390625e-08 ;  /* 0x00000001ff177431 */ /* 0x000fe200000001ff */
[----:B--2---:R-:W-:-:S13]  /*02f0*/  ISETP.NE.AND P3, PT, R16, R15, PT ;  /* 0x0000000f1000720c */ /* 0x004fda0003f65270 */
[----:B------:R-:W0:Y:S02]  /*0300*/  @!P3 LDC.64 R18, c[0x0][0x3b0] ;  /* 0x0000ec00ff12bb82 */ /* 0x000e240000000a00 */
[----:B0-----:R0:W-:Y:S04]  /*0310*/  @!P3 STG.E.U8 desc[UR4][R18.64], R23 ;  /* 0x000000171200b986 */ /* 0x0011e8000c101104 */
[----:B------:R-:W2:Y:S04]  /*0320*/  LDG.E R21, desc[UR4][R12.64+-0x4] ;  /* 0xfffffc040c157981 */ /* 0x000ea8000c1e1900 */
[----:B------:R-:W3:Y:S01]  /*0330*/  @!P3 LDG.E R15, desc[UR4][R4.64] ;  /* 0x00000004040fb981 */ /* 0x000ee2000c1e1900 */
[----:B--2---:R-:W-:-:S06]  /*0340*/  IMAD.WIDE R20, R21, 0x4, R10 ;  /* 0x0000000415147825 */ /* 0x004fcc00078e020a */
[----:B------:R-:W3:Y:S01]  /*0350*/  LDG.E R20, desc[UR4][R20.64] ;  /* 0x0000000414147981 */ /* 0x000ee2000c1e1900 */
[----:B------:R-:W-:Y:S01]  /*0360*/  IMAD.MOV.U32 R16, RZ, RZ, 0x1 ;  /* 0x00000001ff107424 */ /* 0x000fe200078e00ff */
[----:B---3--:R-:W-:-:S13]  /*0370*/  ISETP.NE.AND P4, PT, R20, R15, PT ;  /* 0x0000000f1400720c */ /* 0x008fda0003f85270 */
[----:B0-----:R-:W0:Y:S01]  /*0380*/  @!P4 LDC.64 R22, c[0x0][0x3b0] ;  /* 0x0000ec00ff16cb82 */ /* 0x001e220000000a00 */
[----:B------:R-:W-:-:S05]  /*0390*/  @!P4 PRMT R19, R16, 0x7610, R19 ;  /* 0x000076101013c816 */ /* 0x000fca0000000013 */
        /* <DEDUP_REMOVED lines=14> */
[----:B------:R-:W-:Y:S01]  /*0480*/  VIADD R14, R14, 0x4 ;  /* 0x000000040e0e7836 */ /* 0x000fe20000000000 */
[----:B------:R-:W-:-:S04]  /*0490*/  @!P3 MOV R0, RZ ;  /* 0x000000ff0000b202 */ /* 0x000fc80000000f00 */
[----:B------:R-:W-:Y:S01]  /*04a0*/  ISETP.NE.AND P3, PT, R14, RZ, PT ;  /* 0x000000ff0e00720c */ /* 0x000fe20003f65270 */
[----:B------:R-:W-:Y:S01]  /*04b0*/  @!P4 IMAD.MOV.U32 R0, RZ, RZ, RZ ;  /* 0x000000ffff00c224 */ /* 0x000fe200078e00ff */
[----:B------:R-:W-:Y:S01]  /*04c0*/  @!P2 MOV R0, RZ ;  /* 0x000000ff0000a202 */ /* 0x000fe20000000f00 */
[----:B------:R-:W-:Y:S01]  /*04d0*/  VIADD R9, R9, 0x4 ;  /* 0x0000000409097836 */ /* 0x000fe20000000000 */
[----:B---3--:R-:W-:-:S13]  /*04e0*/  ISETP.NE.AND P1, PT, R10, R15, PT ;  /* 0x0000000f0a00720c */ /* 0x008fda0003f25270 */
[----:B0-----:R-:W0:Y:S01]  /*04f0*/  @!P1 LDC.64 R16, c[0x0][0x3b0] ;  /* 0x0000ec00ff109b82 */ /* 0x001e220000000a00 */
[----:B------:R-:W-:-:S05]  /*0500*/  IMAD.MOV.U32 R15, RZ, RZ, 0x1 ;  /* 0x00000001ff0f7424 */ /* 0x000fca00078e00ff */
[----:B------:R-:W-:-:S05]  /*0510*/  @!P1 PRMT R11, R15, 0x7610, R11 ;  /* 0x000076100f0b9816 */ /* 0x000fca000000000b */
[----:B0-----:R0:W-:Y:S01]  /*0520*/  @!P1 STG.E.U8 desc[UR4][R16.64], R11 ;  /* 0x0000000b10009986 */ /* 0x0011e2000c101104 */
[----:B------:R-:W-:Y:S01]  /*0530*/  @!P1 IMAD.MOV.U32 R0, RZ, RZ, RZ ;  /* 0x000000ffff009224 */ /* 0x000fe200078e00ff */
[----:B------:R-:W-:Y:S06]  /*0540*/  @P3 BRA `(.L_x_4) ;  /* 0xfffffffc004c3947 */ /* 0x000fec000383ffff */
.L_x_3:
[----:B------:R-:W-:Y:S05]  /*0550*/  BSYNC.RECONVERGENT B1 ;  /* 0x0000000000017941 */ /* 0x000fea0003800200 */
.L_x_2:
[----:B------:R-:W-:Y:S04]  /*0560*/  BSSY.RECONVERGENT B1, `(.L_x_5) ;  /* 0x0000014000017945 */ /* 0x000fe80003800200 */
[----:B------:R-:W-:Y:S05]  /*0570*/  @!P0 BRA `(.L_x_6) ;  /* 0x0000000000488947 */ /* 0x000fea0003800000 */
[----:B------:R-:W1:Y:S01]  /*0580*/  LDC.64 R6, c[0x0][0x390] ;  /* 0x0000e400ff067b82 */ /* 0x000e620000000a00 */
[----:B------:R-:W-:-:S07]  /*0590*/  IADD3 R8, PT, PT, -R8, RZ, RZ ;  /* 0x000000ff08087210 */ /* 0x000fce0007ffe1ff */
[----:B0-----:R-:W0:Y:S02]  /*05a0*/  LDC.64 R10, c[0x0][0x380] ;  /* 0x0000e000ff0a7b82 */ /* 0x001e240000000a00 */
.L_x_7:
[----:B0-2---:R-:W-:Y:S01]  /*05b0*/  IMAD.WIDE R12, R9, 0x4, R10 ;  /* 0x00000004090c7825 */ /* 0x005fe200078e020a */
[----:B------:R-:W2:Y:S05]  /*05c0*/  LDG.E R17, desc[UR4][R4.64] ;  /* 0x0000000404117981 */ /* 0x000eaa000c1e1900 */
[----:B------:R-:W1:Y:S02]  /*05d0*/  LDG.E R13, desc[UR4][R12.64] ;  /* 0x000000040c0d7981 */ /* 0x000e64000c1e1900 */
[----:B-1----:R-:W-:-:S06]  /*05e0*/  IMAD.WIDE R14, R13, 0x4, R6 ;  /* 0x000000040d0e7825 */ /* 0x002fcc00078e0206 */
[----:B------:R-:W2:Y:S01]  /*05f0*/  LDG.E R14, desc[UR4][R14.64] ;  /* 0x000000040e0e7981 */ /* 0x000ea2000c1e1900 */
[----:B------:R-:W-:Y:S02]  /*0600*/  IMAD.MOV.U32 R18, RZ, RZ, 0x1 ;  /* 0x00000001ff127424 */ /* 0x000fe400078e00ff */
[----:B------:R-:W-:-:S05]  /*0610*/  VIADD R8, R8, 0x1 ;  /* 0x0000000108087836 */ /* 0x000fca0000000000 */
[----:B------:R-:W-:Y:S02]  /*0620*/  ISETP.NE.AND P1, PT, R8, RZ, PT ;  /* 0x000000ff0800720c */ /* 0x000fe40003f25270 */
[----:B------:R-:W-:Y:S02]  /*0630*/  IADD3 R9, PT, PT, R9, 0x1, RZ ;  /* 0x0000000109097810 */ /* 0x000fe40007ffe0ff */
[----:B--2---:R-:W-:-:S13]  /*0640*/  ISETP.NE.AND P0, PT, R14, R17, PT ;  /* 0x000000110e00720c */ /* 0x004fda0003f05270 */
[----:B------:R-:W0:Y:S01]  /*0650*/  @!P0 LDC.64 R16, c[0x0][0x3b0] ;  /* 0x0000ec00ff108b82 */ /* 0x000e220000000a00 */
[----:B------:R-:W-:Y:S01]  /*0660*/  @!P0 PRMT R13, R18, 0x7610, R13 ;  /* 0x00007610120d8816 */ /* 0x000fe2000000000d */
[----:B------:R-:W-:-:S04]  /*0670*/  @!P0 IMAD.MOV.U32 R0, RZ, RZ, RZ ;  /* 0x000000ffff008224 */ /* 0x000fc800078e00ff */
[----:B0-----:R2:W-:Y:S01]  /*0680*/  @!P0 STG.E.U8 desc[UR4][R16.64], R13 ;  /* 0x0000000d10008986 */ /* 0x0015e2000c101104 */
[----:B------:R-:W-:Y:S05]  /*0690*/  @P1 BRA `(.L_x_7) ;  /* 0xfffffffc00c41947 */ /* 0x000fea000383ffff */
.L_x_6:
[----:B------:R-:W-:Y:S05]  /*06a0*/  BSYNC.RECONVERGENT B1 ;  /* 0x0000000000017941 */ /* 0x000fea0003800200 */
.L_x_5:
[----:B------:R-:W-:-:S07]  /*06b0*/  PRMT R5, R0, 0x7610, R5 ;  /* 0x0000761000057816 */ /* 0x000fce0000000005 */
.L_x_1:
[----:B------:R-:W-:Y:S05]  /*06c0*/  BSYNC.RECONVERGENT B0 ;  /* 0x0000000000007941 */ /* 0x000fea0003800200 */
.L_x_0:
[----:B------:R-:W-:Y:S01]  /*06d0*/  STG.E.U8 desc[UR4][R2.64], R5 ;  /* 0x0000000502007986 */ /* 0x000fe2000c101104 */
[----:B------:R-:W-:Y:S05]  /*06e0*/  EXIT ;  /* 0x000000000000794d */ /* 0x000fea0003800000 */
.L_x_8:
[----:B------:R-:W-:-:S00]  /*06f0*/  BRA `(.L_x_8) ;  /* 0xfffffffc00fc7947 */ /* 0x000fc0000383ffff */
[----:B------:R-:W-:-:S00]  /*0700*/  NOP ;  /* 0x0000000000007918 */ /* 0x000fc00000000000 */
[----:B------:R-:W-:-:S00]  /*0710*/  NOP ;  /* 0x0000000000007918 */ /* 0x000fc00000000000 */
[----:B------:R-:W-:-:S00]  /*0720*/  NOP ;  /* 0x0000000000007918 */ /* 0x000fc00000000000 */
[----:B------:R-:W-:-:S00]  /*0730*/  NOP ;  /* 0x0000000000007918 */ /* 0x000fc00000000000 */
[----:B------:R-:W-:-:S00]  /*0740*/  NOP ;  /* 0x0000000000007918 */ /* 0x000fc00000000000 */
[----:B------:R-:W-:-:S00]  /*0750*/  NOP ;  /* 0x0000000000007918 */ /* 0x000fc00000000000 */
[----:B------:R-:W-:-:S00]  /*0760*/  NOP ;  /* 0x0000000000007918 */ /* 0x000fc00000000000 */
[----:B------:R-:W-:-:S00]  /*0770*/  NOP ;  /* 0x0000000000007918 */ /* 0x000fc00000000000 */
.L_x_15:


//--------------------- .text._Z12color_kernelPiS_S_PcPfii --------------------------
	.section	.text._Z12color_kernelPiS_S_PcPfii,"ax",@progbits
	.align	128
        .global         _Z12color_kernelPiS_S_PcPfii
        .type           _Z12color_kernelPiS_S_PcPfii,@function
        .size           _Z12color_kernelPiS_S_PcPfii,(.L_x_16 - _Z12color_kernelPiS_S_PcPfii)
        .other          _Z12color_kernelPiS_S_PcPfii,@"STO_CUDA_ENTRY STV_DEFAULT"
_Z12color_kernelPiS_S_PcPfii:
.text._Z12color_kernelPiS_S_PcPfii:
        /* <DEDUP_REMOVED lines=18> */
[----:B------:R-:W2:Y:S02]  /*0120*/  LDG.E R0, desc[UR6][R2.64] ;  /* 0x0000000602007981 */ /* 0x000ea4000c1e1900 */
[----:B--2---:R-:W-:-:S13]  /*0130*/  ISETP.GE.AND P0, PT, R0, R13, PT ;  /* 0x0000000d0000720c */ /* 0x004fda0003f06270 */
[----:B------:R-:W-:Y:S05]  /*0140*/  @P0 EXIT ;  /* 0x000000000000094d */ /* 0x000fea0003800000 */
[----:B------:R-:W0:Y:S01]  /*0150*/  LDC.64 R2, c[0x0][0x390] ;  /* 0x0000e400ff027b82 */ /* 0x000e220000000a00 */
[----:B------:R-:W-:Y:S01]  /*0160*/  IMAD.IADD R4, R13, 0x1, -R0 ;  /* 0x000000010d047824 */ /* 0x000fe200078e0a00 */
[----:B------:R-:W-:Y:S01]  /*0170*/  BSSY.RECONVERGENT B0, `(.L_x_9) ;  /* 0x0000015000007945 */ /* 0x000fe20003800200 */
[----:B------:R-:W-:-:S03]  /*0180*/  IMAD.IADD R6, R0, 0x1, -R13 ;  /* 0x0000000100067824 */ /* 0x000fc600078e0a0d */
[----:B------:R-:W-:Y:S02]  /*0190*/  LOP3.LUT P1, R4, R4, 0x3, RZ, 0xc0, !PT ;  /* 0x0000000304047812 */ /* 0x000fe4000782c0ff */
[----:B------:R-:W-:Y:S01]  /*01a0*/  ISETP.GT.U32.AND P0, PT, R6, -0x4, PT ;  /* 0xfffffffc0600780c */ /* 0x000fe20003f04070 */
[----:B0-----:R-:W-:-:S10]  /*01b0*/  IMAD.WIDE R2, R5, 0x4, R2 ;  /* 0x0000000405027825 */ /* 0x001fd400078e0202 */
[----:B------:R-:W-:Y:S05]  /*01c0*/  @!P1 BRA `(.L_x_10) ;  /* 0x00000000003c9947 */ /* 0x000fea0003800000 */
[----:B------:R-:W0:Y:S01]  /*01d0*/  LDC.64 R10, c[0x0][0x390] ;  /* 0x0000e400ff0a7b82 */ /* 0x000e220000000a00 */
[----:B------:R-:W-:-:S07]  /*01e0*/  IADD3 R12, PT, PT, -R4, RZ, RZ ;  /* 0x000000ff040c7210 */ /* 0x000fce0007ffe1ff */
[----:B------:R-:W1:Y:S02]  /*01f0*/  LDC.64 R6, c[0x0][0x380] ;  /* 0x0000e000ff067b82 */ /* 0x000e640000000a00 */
.L_x_11:
[----:B-1----:R-:W-:Y:S01]  /*0200*/  IMAD.WIDE R4, R0, 0x4, R6 ;  /* 0x0000000400047825 */ /* 0x002fe200078e0206 */
[----:B------:R-:W2:Y:S05]  /*0210*/  LDG.E R15, desc[UR6][R2.64] ;  /* 0x00000006020f7981 */ /* 0x000eaa000c1e1900 */
[----:B------:R-:W0:Y:S02]  /*0220*/  LDG.E R5, desc[UR6][R4.64] ;  /* 0x0000000604057981 */ /* 0x000e24000c1e1900 */
[----:B0-----:R-:W-:-:S05]  /*0230*/  IMAD.WIDE R8, R5, 0x4, R10 ;  /* 0x0000000405087825 */ /* 0x001fca00078e020a */
[----:B------:R-:W2:Y:S01]  /*0240*/  LDG.E R14, desc[UR6][R8.64] ;  /* 0x00000006080e7981 */ /* 0x000ea2000c1e1900 */
[----:B------:R-:W-:Y:S02]  /*0250*/  VIADD R12, R12, 0x1 ;  /* 0x000000010c0c7836 */ /* 0x000fe40000000000 */
[----:B------:R-:W-:Y:S01]  /*0260*/  VIADD R0, R0, 0x1 ;  /* 0x0000000100007836 */ /* 0x000fe20000000000 */
[----:B--2---:R-:W-:-:S13]  /*0270*/  ISETP.NE.AND P1, PT, R14, R15, PT ;  /* 0x0000000f0e00720c */ /* 0x004fda0003f25270 */
[----:B------:R-:W0:Y:S02]  /*0280*/  @!P1 LDC R15, c[0x0][0x3a8] ;  /* 0x0000ea00ff0f9b82 */ /* 0x000e240000000800 */
[----:B0-----:R2:W-:Y:S01]  /*0290*/  @!P1 STG.E desc[UR6][R8.64], R15 ;  /* 0x0000000f08009986 */ /* 0x0015e2000c101906 */
[----:B------:R-:W-:-:S13]  /*02a0*/  ISETP.NE.AND P1, PT, R12, RZ, PT ;  /* 0x000000ff0c00720c */ /* 0x000fda0003f25270 */
[----:B--2---:R-:W-:Y:S05]  /*02b0*/  @P1 BRA `(.L_x_11) ;  /* 0xfffffffc00d01947 */ /* 0x004fea000383ffff */
.L_x_10:
[----:B------:R-:W-:Y:S05]  /*02c0*/  BSYNC.RECONVERGENT B0 ;  /* 0x0000000000007941 */ /* 0x000fea0003800200 */
.L_x_9:
[----:B------:R-:W-:Y:S05]  /*02d0*/  @P0 EXIT ;  /* 0x000000000000094d */ /* 0x000fea0003800000 */
[----:B------:R-:W0:Y:S01]  /*02e0*/  LDCU.64 UR4, c[0x0][0x380] ;  /* 0x00007000ff0477ac */ /* 0x000e220008000a00 */
[----:B------:R-:W-:Y:S01]  /*02f0*/  IADD3 R8, PT, PT, -R13, R0, RZ ;  /* 0x000000000d087210 */ /* 0x000fe20007ffe1ff */
[----:B0-----:R-:W-:-:S04]  /*0300*/  UIADD3 UR4, UP0, UPT, UR4, 0x8, URZ ;  /* 0x0000000804047890 */ /* 0x001fc8000ff1e0ff */
[----:B------:R-:W-:-:S12]  /*0310*/  UIADD3.X UR5, UPT, UPT, URZ, UR5, URZ, UP0, !UPT ;  /* 0x00000005ff057290 */ /* 0x000fd800087fe4ff */
.L_x_12:
[----:B------:R-:W-:Y:S01]  /*0320*/  MOV R7, UR5 ;  /* 0x0000000500077c02 */ /* 0x000fe20008000f00 */
[----:B------:R-:W-:Y:S01]  /*0330*/  IMAD.U32 R6, RZ, RZ, UR4 ;  /* 0x00000004ff067e24 */ /* 0x000fe2000f8e00ff */
[----:B------:R-:W0:Y:S01]  /*0340*/  LDC.64 R4, c[0x0][0x390] ;  /* 0x0000e400ff047b82 */ /* 0x000e220000000a00 */
[----:B------:R-:W2:Y:S02]  /*0350*/  LDG.E R16, desc[UR6][R2.64] ;  /* 0x0000000602107981 */ /* 0x000ea4000c1e1900 */
[----:B------:R-:W-:-:S05]  /*0360*/  IMAD.WIDE R6, R0, 0x4, R6 ;  /* 0x0000000400067825 */ /* 0x000fca00078e0206 */
[----:B------:R-:W0:Y:S02]  /*0370*/  LDG.E R11, desc[UR6][R6.64+-0x8] ;  /* 0xfffff806060b7981 */ /* 0x000e24000c1e1900 */
[----:B0-----:R-:W-:-:S05]  /*0380*/  IMAD.WIDE R10, R11, 0x4, R4 ;  /* 0x000000040b0a7825 */ /* 0x001fca00078e0204 */
[----:B------:R-:W2:Y:S02]  /*0390*/  LDG.E R9, desc[UR6][R10.64] ;  /* 0x000000060a097981 */ /* 0x000ea4000c1e1900 */
[----:B--2---:R-:W-:-:S13]  /*03a0*/  ISETP.NE.AND P0, PT, R9, R16, PT ;  /* 0x000000100900720c */ /* 0x004fda0003f05270 */
[----:B------:R-:W0:Y:S02]  /*03b0*/  @!P0 LDC R17, c[0x0][0x3a8] ;  /* 0x0000ea00ff118b82 */ /* 0x000e240000000800 */
[----:B0-----:R0:W-:Y:S04]  /*03c0*/  @!P0 STG.E desc[UR6][R10.64], R17 ;  /* 0x000000110a008986 */ /* 0x0011e8000c101906 */
[----:B------:R-:W2:Y:S04]  /*03d0*/  LDG.E R13, desc[UR6][R6.64+-0x4] ;  /* 0xfffffc06060d7981 */ /* 0x000ea8000c1e1900 */
[----:B------:R-:W3:Y:S01]  /*03e0*/  @!P0 LDG.E R16, desc[UR6][R2.64] ;  /* 0x0000000602108981 */ /* 0x000ee2000c1e1900 */
[----:B--2---:R-:W-:-:S05]  /*03f0*/  IMAD.WIDE R12, R13, 0x4, R4 ;  /* 0x000000040d0c7825 */ /* 0x004fca00078e0204 */
[----:B------:R-:W3:Y:S02]  /*0400*/  LDG.E R9, desc[UR6][R12.64] ;  /* 0x000000060c097981 */ /* 0x000ee4000c1e1900 */
[----:B---3--:R-:W-:-:S13]  /*0410*/  ISETP.NE.AND P0, PT, R9, R16, PT ;  /* 0x000000100900720c */ /* 0x008fda0003f05270 */
[----:B------:R-:W1:Y:S02]  /*0420*/  @!P0 LDC R19, c[0x0][0x3a8] ;  /* 0x0000ea00ff138b82 */ /* 0x000e640000000800 */
[----:B-1----:R1:W-:Y:S04]  /*0430*/  @!P0 STG.E desc[UR6][R12.64], R19 ;  /* 0x000000130c008986 */ /* 0x0023e8000c101906 */
[----:B------:R-:W2:Y:S04]  /*0440*/  LDG.E R15, desc[UR6][R6.64] ;  /* 0x00000006060f7981 */ /* 0x000ea8000c1e1900 */
[----:B------:R-:W3:Y:S01]  /*0450*/  @!P0 LDG.E R16, desc[UR6][R2.64] ;  /* 0x0000000602108981 */ /* 0x000ee2000c1e1900 */
[----:B--2---:R-:W-:-:S05]  /*0460*/  IMAD.WIDE R14, R15, 0x4, R4 ;  /* 0x000000040f0e7825 */ /* 0x004fca00078e0204 */
[----:B------:R-:W3:Y:S02]  /*0470*/  LDG.E R9, desc[UR6][R14.64] ;  /* 0x000000060e097981 */ /* 0x000ee4000c1e1900 */
[----:B---3--:R-:W-:-:S13]  /*0480*/  ISETP.NE.AND P0, PT, R9, R16, PT ;  /* 0x000000100900720c */ /* 0x008fda0003f05270 */
[----:B0-----:R-:W0:Y:S02]  /*0490*/  @!P0 LDC R11, c[0x0][0x3a8] ;  /* 0x0000ea00ff0b8b82 */ /* 0x001e240000000800 */
[----:B0-----:R1:W-:Y:S04]  /*04a0*/  @!P0 STG.E desc[UR6][R14.64], R11 ;  /* 0x0000000b0e008986 */ /* 0x0013e8000c101906 */
[----:B------:R-:W2:Y:S04]  /*04b0*/  LDG.E R9, desc[UR6][R6.64+0x4] ;  /* 0x0000040606097981 */ /* 0x000ea8000c1e1900 */
[----:B------:R-:W3:Y:S01]  /*04c0*/  @!P0 LDG.E R16, desc[UR6][R2.64] ;  /* 0x0000000602108981 */ /* 0x000ee2000c1e1900 */
[----:B--2---:R-:W-:-:S05]  /*04d0*/  IMAD.WIDE R4, R9, 0x4, R4 ;  /* 0x0000000409047825 */ /* 0x004fca00078e0204 */
[----:B------:R-:W3:Y:S01]  /*04e0*/  LDG.E R9, desc[UR6][R4.64] ;  /* 0x0000000604097981 */ /* 0x000ee2000c1e1900 */
[----:B------:R-:W-:Y:S01]  /*04f0*/  VIADD R8, R8, 0x4 ;  /* 0x0000000408087836 */ /* 0x000fe20000000000 */
[----:B------:R-:W-:Y:S02]  /*0500*/  IADD3 R0, PT, PT, R0, 0x4, RZ ;  /* 0x0000000400007810 */ /* 0x000fe40007ffe0ff */
[----:B---3--:R-:W-:-:S13]  /*0510*/  ISETP.NE.AND P0, PT, R9, R16, PT ;  /* 0x000000100900720c */ /* 0x008fda0003f05270 */
[----:B------:R-:W0:Y:S02]  /*0520*/  @!P0 LDC R9, c[0x0][0x3a8] ;  /* 0x0000ea00ff098b82 */ /* 0x000e240000000800 */
[----:B0-----:R1:W-:Y:S01]  /*0530*/  @!P0 STG.E desc[UR6][R4.64], R9 ;  /* 0x0000000904008986 */ /* 0x0013e2000c101906 */
[----:B------:R-:W-:-:S13]  /*0540*/  ISETP.NE.AND P0, PT, R8, RZ, PT ;  /* 0x000000ff0800720c */ /* 0x000fda0003f05270 */
[----:B-1----:R-:W-:Y:S05]  /*0550*/  @P0 BRA `(.L_x_12) ;  /* 0xfffffffc00700947 */ /* 0x002fea000383ffff */
[----:B------:R-:W-:Y:S05]  /*0560*/  EXIT ;  /* 0x000000000000794d */ /* 0x000fea0003800000 */
.L_x_13:
        /* <DEDUP_REMOVED lines=9> */
.L_x_16:


//--------------------- .text._Z11init_kernelPiPcPfi --------------------------
	.section	.text._Z11init_kernelPiPcPfi,"ax",@progbits
	.align	128
        .global         _Z11init_kernelPiPcPfi
        .type           _Z11init_kernelPiPcPfi,@function
        .size           _Z11init_kernelPiPcPfi,(.L_x_17 - _Z11init_kernelPiPcPfi)
        .other          _Z11init_kernelPiPcPfi,@"STO_CUDA_ENTRY STV_DEFAULT"
_Z11init_kernelPiPcPfi:
.text._Z11init_kernelPiPcPfi:
        /* <DEDUP_REMOVED lines=8> */
[----:B------:R-:W0:Y:S01]  /*0080*/  LDC.64 R2, c[0x0][0x390] ;  /* 0x0000e400ff027b82 */ /* 0x000e220000000a00 */
[----:B------:R-:W1:Y:S01]  /*0090*/  LDCU.64 UR6, c[0x0][0x388] ;  /* 0x00007100ff0677ac */ /* 0x000e620008000a00 */
[----:B------:R-:W-:Y:S01]  /*00a0*/  I2FP.F32.S32 R9, R7 ;  /* 0x0000000700097245 */ /* 0x000fe20000201400 */
[----:B------:R-:W2:Y:S05]  /*00b0*/  LDCU.64 UR4, c[0x0][0x358] ;  /* 0x00006b00ff0477ac */ /* 0x000eaa0008000a00 */
[----:B------:R-:W3:Y:S01]  /*00c0*/  LDC.64 R4, c[0x0][0x380] ;  /* 0x0000e000ff047b82 */ /* 0x000ee20000000a00 */
[C---:B-1----:R-:W-:Y:S01]  /*00d0*/  IADD3 R6, P0, PT, R7.reuse, UR6, RZ ;  /* 0x0000000607067c10 */ /* 0x042fe2000ff1e0ff */
[----:B0-----:R-:W-:-:S05]  /*00e0*/  IMAD.WIDE R2, R7, 0x4, R2 ;  /* 0x0000000407027825 */ /* 0x001fca00078e0202 */
[----:B--2---:R-:W-:Y:S01]  /*00f0*/  STG.E desc[UR4][R2.64], R9 ;  /* 0x0000000902007986 */ /* 0x004fe2000c101904 */
[C---:B---3--:R-:W-:Y:S01]  /*0100*/  IMAD.WIDE R4, R7.reuse, 0x4, R4 ;  /* 0x0000000407047825 */ /* 0x048fe200078e0204 */
[----:B------:R-:W-:-:S04]  /*0110*/  LEA.HI.X.SX32 R7, R7, UR7, 0x1, P0 ;  /* 0x0000000707077c11 */ /* 0x000fc800080f0eff */
[----:B------:R-:W-:Y:S04]  /*0120*/  STG.E desc[UR4][R4.64], RZ ;  /* 0x000000ff04007986 */ /* 0x000fe8000c101904 */
[----:B------:R-:W-:Y:S01]  /*0130*/  STG.E.U8 desc[UR4][R6.64], RZ ;  /* 0x000000ff06007986 */ /* 0x000fe2000c101104 */
[----:B------:R-:W-:Y:S05]  /*0140*/  EXIT ;  /* 0x000000000000794d */ /* 0x000fea0003800000 */
.L_x_14:
        /* <DEDUP_REMOVED lines=11> */
.L_x_17:


//--------------------- .nv.global.init           --------------------------
	.section	.nv.global.init,"aw",@progbits
	.align	4
.nv.global.init:
	.type		mrg32k3aM1SubSeq,@object
	.size		mrg32k3aM1SubSeq,(mrg32k3aM2SubSeq - mrg32k3aM1SubSeq)
mrg32k3aM1SubSeq:
        /*0000*/ 	.byte	0x0b, 0xcc, 0xee, 0x04, 0x73, 0x29, 0x8b, 0x6f, 0xf6, 0x53, 0x03, 0xf6, 0x23, 0xf6, 0xea, 0xda
        /* <DEDUP_REMOVED lines=125> */
	.type		mrg32k3aM2SubSeq,@object
	.size		mrg32k3aM2SubSeq,(mrg32k3aM1 - mrg32k3aM2SubSeq)
mrg32k3aM2SubSeq:
        /* <DEDUP_REMOVED lines=126> */
	.type		mrg32k3aM1,@object
	.size		mrg32k3aM1,(mrg32k3aM1Seq - mrg32k3aM1)
mrg32k3aM1:
        /* <DEDUP_REMOVED lines=144> */
	.type		mrg32k3aM1Seq,@object
	.size		mrg32k3aM1Seq,(mrg32k3aM2 - mrg32k3aM1Seq)
mrg32k3aM1Seq:
        /* <DEDUP_REMOVED lines=144> */
	.type		mrg32k3aM2,@object
	.size		mrg32k3aM2,(mrg32k3aM2Seq - mrg32k3aM2)
mrg32k3aM2:
        /* <DEDUP_REMOVED lines=144> */
	.type		mrg32k3aM2Seq,@object
	.size		mrg32k3aM2Seq,(precalc_xorwow_matrix - mrg32k3aM2Seq)
mrg32k3aM2Seq:
        /* <DEDUP_REMOVED lines=144> */
	.type		precalc_xorwow_matrix,@object
	.size		precalc_xorwow_matrix,(precalc_xorwow_offset_matrix - precalc_xorwow_matrix)
precalc_xorwow_matrix:
        /* <DEDUP_REMOVED lines=6400> */
	.type		precalc_xorwow_offset_matrix,@object
	.size		precalc_xorwow_offset_matrix,(.L_1 - precalc_xorwow_offset_matrix)
precalc_xorwow_offset_matrix:
        /* <DEDUP_REMOVED lines=6400> */
.L_1:


//--------------------- .nv.shared.reserved.0     --------------------------
	.section	.nv.shared.reserved.0,"aw",@nobits
	.weak		__nv_reservedSMEM_offset_0_alias
	.size		__nv_reservedSMEM_offset_0_alias, 0, 64
	.other		__nv_reservedSMEM_offset_0_alias,@"STO_CUDA_RESERVED_SHARED STV_DEFAULT"
__nv_reservedSMEM_offset_0_alias:
	.zero		0
	.zero		64


//--------------------- .nv.constant0._Z12check_kernelPiS_S_PcPfiS0_i --------------------------
	.section	.nv.constant0._Z12check_kernelPiS_S_PcPfiS0_i,"a",@progbits
	.sectionflags	@""
	.align	4
.nv.constant0._Z12check_kernelPiS_S_PcPfiS0_i:
	.zero		956


//--------------------- .nv.constant0._Z12color_kernelPiS_S_PcPfii --------------------------
	.section	.nv.constant0._Z12color_kernelPiS_S_PcPfii,"a",@progbits
	.sectionflags	@""
	.align	4
.nv.constant0._Z12color_kernelPiS_S_PcPfii:
	.zero		944


//--------------------- .nv.constant0._Z11init_kernelPiPcPfi --------------------------
	.section	.nv.constant0._Z11init_kernelPiPcPfi,"a",@progbits
	.sectionflags	@""
	.align	4
.nv.constant0._Z11init_kernelPiPcPfi:
	.zero		924


//--------------------- SYMBOLS --------------------------

	.type		.nv.reservedSmem.offset0,@object
	.size		.nv.reservedSmem.offset0,0x4
